	.headerflags	@"EF_CUDA_TEXMODE_UNIFIED EF_CUDA_64BIT_ADDRESS EF_CUDA_ACCELERATORS EF_CUDA_SM90 EF_CUDA_VIRTUAL_SM(EF_CUDA_SM90)"
	.elftype	@"ET_EXEC"


//--------------------- .nv.info                  --------------------------
	.section	.nv.info,"",@"SHT_CUDA_INFO"
	.align	4


	//----- nvinfo : EIATTR_REGCOUNT
	.align		4
        /*0000*/ 	.byte	0x04, 0x2f
        /*0002*/ 	.short	(.L_3 - .L_2)
	.align		4
.L_2:
        /*0004*/ 	.word	index@(triton_poi_fused__native_batch_norm_legit_no_training_cat_relu_6)
        /*0008*/ 	.word	0x00000020


	//----- nvinfo : EIATTR_MIN_STACK_SIZE
	.align		4
.L_3:
        /*000c*/ 	.byte	0x04, 0x12
        /*000e*/ 	.short	(.L_5 - .L_4)
	.align		4
.L_4:
        /*0010*/ 	.word	index@(triton_poi_fused__native_batch_norm_legit_no_training_cat_relu_6)
        /*0014*/ 	.word	0x00000000


	//----- nvinfo : EIATTR_FRAME_SIZE
	.align		4
.L_5:
        /*0018*/ 	.byte	0x04, 0x11
        /*001a*/ 	.short	(.L_7 - .L_6)
	.align		4
.L_6:
        /*001c*/ 	.word	index@(triton_poi_fused__native_batch_norm_legit_no_training_cat_relu_6)
        /*0020*/ 	.word	0x00000000


	//----- nvinfo : EIATTR_MIN_STACK_SIZE
	.align		4
.L_7:
        /*0024*/ 	.byte	0x04, 0x12
        /*0026*/ 	.short	(.L_9 - .L_8)
	.align		4
.L_8:
        /*0028*/ 	.word	index@(triton_poi_fused__native_batch_norm_legit_no_training_cat_relu_6)
        /*002c*/ 	.word	0x00000000
.L_9:


//--------------------- .nv.info.triton_poi_fused__native_batch_norm_legit_no_training_cat_relu_6 --------------------------
	.section	.nv.info.triton_poi_fused__native_batch_norm_legit_no_training_cat_relu_6,"",@"SHT_CUDA_INFO"
	.sectionflags	@""
	.align	4


	//----- nvinfo : EIATTR_CUDA_API_VERSION
	.align		4
        /*0000*/ 	.byte	0x04, 0x37
        /*0002*/ 	.short	(.L_11 - .L_10)
.L_10:
        /*0004*/ 	.word	0x0000007c


	//----- nvinfo : EIATTR_KPARAM_INFO
	.align		4
.L_11:
        /*0008*/ 	.byte	0x04, 0x17
        /*000a*/ 	.short	(.L_13 - .L_12)
.L_12:
        /*000c*/ 	.word	0x00000000
        /*0010*/ 	.short	0x000c
        /*0012*/ 	.short	0x0060
        /*0014*/ 	.byte	0x00, 0xf0, 0x11, 0x00


	//----- nvinfo : EIATTR_KPARAM_INFO
	.align		4
.L_13:
        /*0018*/ 	.byte	0x04, 0x17
        /*001a*/ 	.short	(.L_15 - .L_14)
.L_14:
        /*001c*/ 	.word	0x00000000
        /*0020*/ 	.short	0x000b
        /*0022*/ 	.short	0x0058
        /*0024*/ 	.byte	0x00, 0xf4, 0x21, 0x00


	//----- nvinfo : EIATTR_KPARAM_INFO
	.align		4
.L_15:
        /*0028*/ 	.byte	0x04, 0x17
        /*002a*/ 	.short	(.L_17 - .L_16)
.L_16:
        /*002c*/ 	.word	0x00000000
        /*0030*/ 	.short	0x000a
        /*0032*/ 	.short	0x0050
        /*0034*/ 	.byte	0x00, 0xf4, 0x21, 0x00


	//----- nvinfo : EIATTR_KPARAM_INFO
	.align		4
.L_17:
        /*0038*/ 	.byte	0x04, 0x17
        /*003a*/ 	.short	(.L_19 - .L_18)
.L_18:
        /*003c*/ 	.word	0x00000000
        /*0040*/ 	.short	0x0009
        /*0042*/ 	.short	0x0048
        /*0044*/ 	.byte	0x00, 0xf4, 0x21, 0x00


	//----- nvinfo : EIATTR_KPARAM_INFO
	.align		4
.L_19:
        /*0048*/ 	.byte	0x04, 0x17
        /*004a*/ 	.short	(.L_21 - .L_20)
.L_20:
        /*004c*/ 	.word	0x00000000
        /*0050*/ 	.short	0x0008
        /*0052*/ 	.short	0x0040
        /*0054*/ 	.byte	0x00, 0xf4, 0x21, 0x00


	//----- nvinfo : EIATTR_KPARAM_INFO
	.align		4
.L_21:
        /*0058*/ 	.byte	0x04, 0x17
        /*005a*/ 	.short	(.L_23 - .L_22)
.L_22:
        /*005c*/ 	.word	0x00000000
        /*0060*/ 	.short	0x0007
        /*0062*/ 	.short	0x0038
        /*0064*/ 	.byte	0x00, 0xf4, 0x21, 0x00


	//----- nvinfo : EIATTR_KPARAM_INFO
	.align		4
.L_23:
        /*0068*/ 	.byte	0x04, 0x17
        /*006a*/ 	.short	(.L_25 - .L_24)
.L_24:
        /*006c*/ 	.word	0x00000000
        /*0070*/ 	.short	0x0006
        /*0072*/ 	.short	0x0030
        /*0074*/ 	.byte	0x00, 0xf4, 0x21, 0x00


	//----- nvinfo : EIATTR_KPARAM_INFO
	.align		4
.L_25:
        /*0078*/ 	.byte	0x04, 0x17
        /*007a*/ 	.short	(.L_27 - .L_26)
.L_26:
        /*007c*/ 	.word	0x00000000
        /*0080*/ 	.short	0x0005
        /*0082*/ 	.short	0x0028
        /*0084*/ 	.byte	0x00, 0xf4, 0x21, 0x00


	//----- nvinfo : EIATTR_KPARAM_INFO
	.align		4
.L_27:
        /*0088*/ 	.byte	0x04, 0x17
        /*008a*/ 	.short	(.L_29 - .L_28)
.L_28:
        /*008c*/ 	.word	0x00000000
        /*0090*/ 	.short	0x0004
        /*0092*/ 	.short	0x0020
        /*0094*/ 	.byte	0x00, 0xf4, 0x21, 0x00


	//----- nvinfo : EIATTR_KPARAM_INFO
	.align		4
.L_29:
        /*0098*/ 	.byte	0x04, 0x17
        /*009a*/ 	.short	(.L_31 - .L_30)
.L_30:
        /*009c*/ 	.word	0x00000000
        /*00a0*/ 	.short	0x0003
        /*00a2*/ 	.short	0x0018
        /*00a4*/ 	.byte	0x00, 0xf4, 0x21, 0x00


	//----- nvinfo : EIATTR_KPARAM_INFO
	.align		4
.L_31:
        /*00a8*/ 	.byte	0x04, 0x17
        /*00aa*/ 	.short	(.L_33 - .L_32)
.L_32:
        /*00ac*/ 	.word	0x00000000
        /*00b0*/ 	.short	0x0002
        /*00b2*/ 	.short	0x0010
        /*00b4*/ 	.byte	0x00, 0xf4, 0x21, 0x00


	//----- nvinfo : EIATTR_KPARAM_INFO
	.align		4
.L_33:
        /*00b8*/ 	.byte	0x04, 0x17
        /*00ba*/ 	.short	(.L_35 - .L_34)
.L_34:
        /*00bc*/ 	.word	0x00000000
        /*00c0*/ 	.short	0x0001
        /*00c2*/ 	.short	0x0008
        /*00c4*/ 	.byte	0x00, 0xf4, 0x21, 0x00


	//----- nvinfo : EIATTR_KPARAM_INFO
	.align		4
.L_35:
        /*00c8*/ 	.byte	0x04, 0x17
        /*00ca*/ 	.short	(.L_37 - .L_36)
.L_36:
        /*00cc*/ 	.word	0x00000000
        /*00d0*/ 	.short	0x0000
        /*00d2*/ 	.short	0x0000
        /*00d4*/ 	.byte	0x00, 0xf4, 0x21, 0x00


	//----- nvinfo : EIATTR_SPARSE_MMA_MASK
	.align		4
.L_37:
        /*00d8*/ 	.byte	0x03, 0x50
        /*00da*/ 	.short	0x0000


	//----- nvinfo : EIATTR_MAXREG_COUNT
	.align		4
        /*00dc*/ 	.byte	0x03, 0x1b
        /*00de*/ 	.short	0x00ff


	//----- nvinfo : EIATTR_EXIT_INSTR_OFFSETS
	.align		4
        /*00e0*/ 	.byte	0x04, 0x1c
        /*00e2*/ 	.short	(.L_39 - .L_38)


	//   ....[0]....
.L_38:
        /*00e4*/ 	.word	0x000007a0


	//----- nvinfo : EIATTR_REQNTID
	.align		4
.L_39:
        /*00e8*/ 	.byte	0x04, 0x10
        /*00ea*/ 	.short	(.L_41 - .L_40)
.L_40:
        /*00ec*/ 	.word	0x00000100
        /*00f0*/ 	.word	0x00000001
        /*00f4*/ 	.word	0x00000001


	//----- nvinfo : EIATTR_CBANK_PARAM_SIZE
	.align		4
.L_41:
        /*00f8*/ 	.byte	0x03, 0x19
        /*00fa*/ 	.short	0x0064


	//----- nvinfo : EIATTR_PARAM_CBANK
	.align		4
        /*00fc*/ 	.byte	0x04, 0x0a
        /*00fe*/ 	.short	(.L_43 - .L_42)
	.align		4
.L_42:
        /*0100*/ 	.word	index@(.nv.constant0.triton_poi_fused__native_batch_norm_legit_no_training_cat_relu_6)
        /*0104*/ 	.short	0x0210
        /*0106*/ 	.short	0x0064


	//----- nvinfo : EIATTR_SW_WAR
	.align		4
.L_43:
        /*0108*/ 	.byte	0x04, 0x36
        /*010a*/ 	.short	(.L_45 - .L_44)
.L_44:
        /*010c*/ 	.word	0x00000008
.L_45:


//--------------------- .nv.callgraph             --------------------------
	.section	.nv.callgraph,"",@"SHT_CUDA_CALLGRAPH"
	.align	4
	.sectionentsize	8
	.align		4
        /*0000*/ 	.word	0x00000000
	.align		4
        /*0004*/ 	.word	0xffffffff
	.align		4
        /*0008*/ 	.word	0x00000000
	.align		4
        /*000c*/ 	.word	0xfffffffe
	.align		4
        /*0010*/ 	.word	0x00000000
	.align		4
        /*0014*/ 	.word	0xfffffffd
	.align		4
        /*0018*/ 	.word	0x00000000
	.align		4
        /*001c*/ 	.word	0xfffffffc


//--------------------- .nv.constant4             --------------------------
	.section	.nv.constant4,"a",@progbits
	.align	8
	.align		8
.nv.constant4:
        /*0000*/ 	.dword	_$_str
	.align		8
        /*0008*/ 	.dword	_$_str_$_2


//--------------------- .text.triton_poi_fused__native_batch_norm_legit_no_training_cat_relu_6 --------------------------
	.section	.text.triton_poi_fused__native_batch_norm_legit_no_training_cat_relu_6,"ax",@progbits
	.align	128
        .global         triton_poi_fused__native_batch_norm_legit_no_training_cat_relu_6
        .type           triton_poi_fused__native_batch_norm_legit_no_training_cat_relu_6,@function
        .size           triton_poi_fused__native_batch_norm_legit_no_training_cat_relu_6,(.L_x_1 - triton_poi_fused__native_batch_norm_legit_no_training_cat_relu_6)
        .other          triton_poi_fused__native_batch_norm_legit_no_training_cat_relu_6,@"STO_CUDA_ENTRY STV_DEFAULT"
triton_poi_fused__native_batch_norm_legit_no_training_cat_relu_6:
.text.triton_poi_fused__native_batch_norm_legit_no_training_cat_relu_6:
[----:B------:R-:W-:Y:S01]  /*0000*/  LDC R1, c[0x0][0x28] ;  /* 0x00000a00ff017b82 */ /* 0x000fe20000000800 */
[----:B------:R-:W1:Y:S01]  /*0010*/  S2R R0, SR_TID.X ;  /* 0x0000000000007919 */ /* 0x000e620000002100 */
[----:B------:R-:W-:Y:S01]  /*0020*/  ULDC.64 UR4, c[0x0][0x208] ;  /* 0x0000820000047ab9 */ /* 0x000fe20000000a00 */
[----:B------:R-:W-:Y:S01]  /*0030*/  ULDC.64 UR6, c[0x0][0x230] ;  /* 0x00008c0000067ab9 */ /* 0x000fe20000000a00 */
[----:B------:R-:W-:Y:S01]  /*0040*/  ULDC.64 UR8, c[0x0][0x238] ;  /* 0x00008e0000087ab9 */ /* 0x000fe20000000a00 */
[----:B------:R-:W2:Y:S03]  /*0050*/  S2R R3, SR_CTAID.X ;  /* 0x0000000000037919 */ /* 0x000ea60000002500 */
[----:B------:R-:W3:Y:S01]  /*0060*/  LDC.64 R20, c[0x0][0x210] ;  /* 0x00008400ff147b82 */ /* 0x000ee20000000a00 */
[----:B------:R-:W-:-:S07]  /*0070*/  CS2R R12, SRZ ;  /* 0x00000000000c7805 */ /* 0x000fce000001ff00 */
[----:B------:R-:W4:Y:S01]  /*0080*/  LDC.64 R16, c[0x0][0x258] ;  /* 0x00009600ff107b82 */ /* 0x000f220000000a00 */
[----:B-1----:R-:W-:-:S05]  /*0090*/  IMAD.SHL.U32 R0, R0, 0x2, RZ ;  /* 0x0000000200007824 */ /* 0x002fca00078e00ff */
[----:B------:R-:W-:-:S05]  /*00a0*/  LOP3.LUT R0, R0, 0x1fe, RZ, 0xc0, !PT ;  /* 0x000001fe00007812 */ /* 0x000fca00078ec0ff */
[----:B--2---:R-:W-:-:S04]  /*00b0*/  IMAD R0, R3, 0x200, R0 ;  /* 0x0000020003007824 */ /* 0x004fc800078e0200 */
[----:B------:R-:W-:Y:S01]  /*00c0*/  IMAD.HI R6, R0, 0x30c30c31, RZ ;  /* 0x30c30c3100067827 */ /* 0x000fe200078e02ff */
[----:B------:R-:W-:-:S04]  /*00d0*/  SHF.R.S32.HI R3, RZ, 0x1f, R0 ;  /* 0x0000001fff037819 */ /* 0x000fc80000011400 */
[----:B------:R-:W-:Y:S02]  /*00e0*/  LEA.HI R3, R3, R0, RZ, 0xc ;  /* 0x0000000003037211 */ /* 0x000fe400078f60ff */
[----:B------:R-:W-:Y:S02]  /*00f0*/  SHF.R.U32.HI R9, RZ, 0x1f, R6 ;  /* 0x0000001fff097819 */ /* 0x000fe40000011606 */
[----:B------:R-:W-:Y:S02]  /*0100*/  SHF.R.S32.HI R23, RZ, 0xc, R3 ;  /* 0x0000000cff177819 */ /* 0x000fe40000011403 */
[----:B------:R-:W-:Y:S02]  /*0110*/  LOP3.LUT R7, R3, 0xfffff000, RZ, 0xc0, !PT ;  /* 0xfffff00003077812 */ /* 0x000fe400078ec0ff */
[----:B------:R-:W1:Y:S01]  /*0120*/  LDC.64 R2, c[0x0][0x248] ;  /* 0x00009200ff027b82 */ /* 0x000e620000000a00 */
[----:B------:R-:W-:Y:S01]  /*0130*/  IMAD.HI R4, R23, 0x30c30c31, RZ ;  /* 0x30c30c3117047827 */ /* 0x000fe200078e02ff */
[----:B------:R-:W-:-:S03]  /*0140*/  LEA.HI.SX32 R9, R6, R9, 0x10 ;  /* 0x0000000906097211 */ /* 0x000fc600078f82ff */
[----:B------:R-:W-:Y:S01]  /*0150*/  IMAD.IADD R7, R0, 0x1, -R7 ;  /* 0x0000000100077824 */ /* 0x000fe200078e0a07 */
[----:B------:R-:W-:-:S03]  /*0160*/  SHF.R.U32.HI R5, RZ, 0x1f, R4 ;  /* 0x0000001fff057819 */ /* 0x000fc60000011604 */
[----:B------:R-:W-:Y:S01]  /*0170*/  IMAD R6, R9, 0xc000, R7 ;  /* 0x0000c00009067824 */ /* 0x000fe200078e0207 */
[----:B------:R-:W-:-:S04]  /*0180*/  LEA.HI.SX32 R4, R4, R5, 0x1c ;  /* 0x0000000504047211 */ /* 0x000fc800078fe2ff */
[----:B------:R-:W-:Y:S01]  /*0190*/  SHF.R.S32.HI R8, RZ, 0x1f, R6 ;  /* 0x0000001fff087819 */ /* 0x000fe20000011406 */
[----:B------:R-:W-:Y:S02]  /*01a0*/  IMAD R23, R4, -0x54, R23 ;  /* 0xffffffac04177824 */ /* 0x000fe400078e0217 */
[----:B------:R-:W-:Y:S02]  /*01b0*/  IMAD R4, R9, -0x54000, R0 ;  /* 0xfffac00009047824 */ /* 0x000fe400078e0200 */
[C---:B------:R-:W-:Y:S02]  /*01c0*/  IMAD.SHL.U32 R5, R23.reuse, 0x1000, RZ ;  /* 0x0000100017057824 */ /* 0x040fe400078e00ff */
[----:B------:R-:W-:Y:S02]  /*01d0*/  VIADD R7, R23, 0xffffffe8 ;  /* 0xffffffe817077836 */ /* 0x000fe40000000000 */
[----:B------:R-:W-:Y:S01]  /*01e0*/  IMAD R25, R9, 0x18000, R4 ;  /* 0x0001800009197824 */ /* 0x000fe200078e0204 */
[----:B------:R-:W-:Y:S01]  /*01f0*/  IADD3 R11, P1, R5, R6, RZ ;  /* 0x00000006050b7210 */ /* 0x000fe20007f3e0ff */
[----:B------:R-:W-:Y:S01]  /*0200*/  VIADD R4, R23, 0xffffffc4 ;  /* 0xffffffc417047836 */ /* 0x000fe20000000000 */
[----:B------:R-:W-:Y:S01]  /*0210*/  ISETP.GE.U32.AND P0, PT, R7, 0xc, PT ;  /* 0x0000000c0700780c */ /* 0x000fe20003f06070 */
[----:B-1----:R-:W-:Y:S01]  /*0220*/  IMAD.WIDE R6, R23, 0x4, R2 ;  /* 0x0000000417067825 */ /* 0x002fe200078e0202 */
[----:B------:R-:W-:-:S02]  /*0230*/  LEA.HI.X.SX32 R8, R5, R8, 0x1, P1 ;  /* 0x0000000805087211 */ /* 0x000fc400008f0eff */
[----:B------:R-:W-:Y:S01]  /*0240*/  ISETP.GE.U32.AND P5, PT, R4, 0xc, PT ;  /* 0x0000000c0400780c */ /* 0x000fe20003fa6070 */
[C---:B------:R-:W-:Y:S01]  /*0250*/  IMAD.SHL.U32 R28, R11.reuse, 0x4, RZ ;  /* 0x000000040b1c7824 */ /* 0x040fe200078e00ff */
[----:B------:R1:W2:Y:S01]  /*0260*/  LDG.E.EL R22, desc[UR4][R6.64] ;  /* 0x0000000406167981 */ /* 0x0002a2000c2e1900 */
[----:B------:R-:W-:Y:S01]  /*0270*/  SHF.L.U64.HI R11, R11, 0x2, R8 ;  /* 0x000000020b0b7819 */ /* 0x000fe20000010208 */
[C---:B------:R-:W-:Y:S01]  /*0280*/  VIADD R10, R23.reuse, 0xffffffdc ;  /* 0xffffffdc170a7836 */ /* 0x040fe20000000000 */
[----:B------:R-:W-:Y:S02]  /*0290*/  ISETP.GT.AND P6, PT, R23, 0x47, PT ;  /* 0x000000471700780c */ /* 0x000fe40003fc4270 */
[----:B------:R-:W-:Y:S02]  /*02a0*/  IADD3 R8, P1, R28, UR6, RZ ;  /* 0x000000061c087c10 */ /* 0x000fe4000ff3e0ff */
[----:B------:R-:W-:Y:S02]  /*02b0*/  IADD3 R14, P2, R28, UR8, RZ ;  /* 0x000000081c0e7c10 */ /* 0x000fe4000ff5e0ff */
[----:B------:R-:W-:Y:S01]  /*02c0*/  IADD3.X R9, R11, UR7, RZ, P1, !PT ;  /* 0x000000070b097c10 */ /* 0x000fe20008ffe4ff */
[----:B------:R-:W-:Y:S01]  /*02d0*/  ULDC.64 UR6, c[0x0][0x218] ;  /* 0x0000860000067ab9 */ /* 0x000fe20000000a00 */
[----:B------:R-:W-:-:S02]  /*02e0*/  CS2R R2, SRZ ;  /* 0x0000000000027805 */ /* 0x000fc4000001ff00 */
[----:B------:R-:W-:Y:S02]  /*02f0*/  IADD3 R4, P1, R28, UR6, RZ ;  /* 0x000000061c047c10 */ /* 0x000fe4000ff3e0ff */
[----:B-1----:R-:W-:Y:S02]  /*0300*/  CS2R R6, SRZ ;  /* 0x0000000000067805 */ /* 0x002fe4000001ff00 */
[----:B------:R-:W-:Y:S01]  /*0310*/  IADD3.X R15, R11, UR9, RZ, P2, !PT ;  /* 0x000000090b0f7c10 */ /* 0x000fe200097fe4ff */
[----:B------:R-:W-:Y:S01]  /*0320*/  ULDC.64 UR8, c[0x0][0x228] ;  /* 0x00008a0000087ab9 */ /* 0x000fe20000000a00 */
[----:B------:R-:W-:Y:S01]  /*0330*/  IADD3.X R5, R11, UR7, RZ, P1, !PT ;  /* 0x000000070b057c10 */ /* 0x000fe20008ffe4ff */
[----:B------:R-:W-:Y:S01]  /*0340*/  ULDC.64 UR6, c[0x0][0x220] ;  /* 0x0000880000067ab9 */ /* 0x000fe20000000a00 */
[----:B------:R-:W-:Y:S01]  /*0350*/  ISETP.GE.U32.AND P4, PT, R10, 0xc, PT ;  /* 0x0000000c0a00780c */ /* 0x000fe20003f86070 */
[----:B------:R1:W5:Y:S01]  /*0360*/  @!P5 LDG.E.64 R2, desc[UR4][R8.64+-0xf0000] ;  /* 0xf10000040802d981 */ /* 0x000362000c1e1b00 */
[----:B------:R-:W-:Y:S01]  /*0370*/  VIADD R10, R23, 0xffffffd0 ;  /* 0xffffffd0170a7836 */ /* 0x000fe20000000000 */
[----:B------:R-:W-:-:S02]  /*0380*/  IADD3 R26, P1, R28, UR6, RZ ;  /* 0x000000061c1a7c10 */ /* 0x000fc4000ff3e0ff */
[----:B------:R1:W5:Y:S01]  /*0390*/  @P6 LDG.E.64 R6, desc[UR4][R14.64+-0x120000] ;  /* 0xee0000040e066981 */ /* 0x000362000c1e1b00 */
[----:B------:R-:W-:Y:S02]  /*03a0*/  IADD3 R28, P2, R28, UR8, RZ ;  /* 0x000000081c1c7c10 */ /* 0x000fe4000ff5e0ff */
[----:B------:R-:W-:Y:S02]  /*03b0*/  ISETP.GE.U32.AND P3, PT, R10, 0xc, PT ;  /* 0x0000000c0a00780c */ /* 0x000fe40003f66070 */
[----:B------:R-:W-:Y:S02]  /*03c0*/  IADD3.X R27, R11, UR7, RZ, P1, !PT ;  /* 0x000000070b1b7c10 */ /* 0x000fe40008ffe4ff */
[----:B------:R-:W-:Y:S02]  /*03d0*/  IADD3.X R29, R11, UR9, RZ, P2, !PT ;  /* 0x000000090b1d7c10 */ /* 0x000fe400097fe4ff */
[----:B------:R-:W4:Y:S01]  /*03e0*/  LDC.64 R10, c[0x0][0x240] ;  /* 0x00009000ff0a7b82 */ /* 0x000f220000000a00 */
[----:B------:R-:W-:-:S02]  /*03f0*/  ISETP.GE.AND P1, PT, R23, 0x18, PT ;  /* 0x000000181700780c */ /* 0x000fc40003f26270 */
[----:B-1----:R-:W-:Y:S02]  /*0400*/  CS2R R8, SRZ ;  /* 0x0000000000087805 */ /* 0x002fe4000001ff00 */
[----:B------:R-:W-:Y:S01]  /*0410*/  CS2R R18, SRZ ;  /* 0x0000000000127805 */ /* 0x000fe2000001ff00 */
[----:B---3--:R-:W-:Y:S02]  /*0420*/  IMAD.WIDE R24, R25, 0x4, R20 ;  /* 0x0000000419187825 */ /* 0x008fe400078e0214 */
[----:B0-----:R-:W0:Y:S01]  /*0430*/  LDC.64 R14, c[0x0][0x250] ;  /* 0x00009400ff0e7b82 */ /* 0x001e220000000a00 */
[----:B------:R-:W3:Y:S01]  /*0440*/  @!P3 LDG.E.64 R12, desc[UR4][R28.64+-0xc0000] ;  /* 0xf40000041c0cb981 */ /* 0x000ee2000c1e1b00 */
[----:B------:R-:W-:-:S03]  /*0450*/  CS2R R20, SRZ ;  /* 0x0000000000147805 */ /* 0x000fc6000001ff00 */
[----:B------:R-:W3:Y:S04]  /*0460*/  @!P4 LDG.E.64 R8, desc[UR4][R26.64+-0x90000] ;  /* 0xf70000041a08c981 */ /* 0x000ee8000c1e1b00 */
[----:B------:R-:W3:Y:S04]  /*0470*/  @!P0 LDG.E.64 R18, desc[UR4][R4.64+-0x60000] ;  /* 0xfa00000404128981 */ /* 0x000ee8000c1e1b00 */
[----:B------:R4:W3:Y:S02]  /*0480*/  @!P1 LDG.E.64 R20, desc[UR4][R24.64] ;  /* 0x0000000418149981 */ /* 0x0008e4000c1e1b00 */
[----:B----4-:R-:W-:-:S05]  /*0490*/  IMAD.WIDE R24, R23, 0x4, R10 ;  /* 0x0000000417187825 */ /* 0x010fca00078e020a */
[----:B------:R-:W4:Y:S01]  /*04a0*/  LDG.E.EL R10, desc[UR4][R24.64] ;  /* 0x00000004180a7981 */ /* 0x000f22000c2e1900 */
[----:B0-----:R-:W-:-:S04]  /*04b0*/  IMAD.WIDE R26, R23, 0x4, R14 ;  /* 0x00000004171a7825 */ /* 0x001fc800078e020e */
[----:B------:R-:W-:Y:S01]  /*04c0*/  IMAD.WIDE R14, R23, 0x4, R16 ;  /* 0x00000004170e7825 */ /* 0x000fe200078e0210 */
[----:B------:R-:W4:Y:S05]  /*04d0*/  LDG.E.EL R11, desc[UR4][R26.64] ;  /* 0x000000041a0b7981 */ /* 0x000f2a000c2e1900 */
[----:B------:R-:W4:Y:S01]  /*04e0*/  LDG.E.EL R14, desc[UR4][R14.64] ;  /* 0x000000040e0e7981 */ /* 0x000f22000c2e1900 */
[----:B--2---:R-:W-:-:S04]  /*04f0*/  FADD R22, R22, 9.9999997473787516356e-06 ;  /* 0x3727c5ac16167421 */ /* 0x004fc80000000000 */
[----:B------:R-:W0:Y:S02]  /*0500*/  MUFU.SQRT R16, R22 ;  /* 0x0000001600107308 */ /* 0x000e240000002000 */
[----:B0-----:R-:W-:Y:S02]  /*0510*/  FSETP.GT.AND P2, PT, R16, 8.50705917302346158658e+37, PT ;  /* 0x7e8000001000780b */ /* 0x001fe40003f44000 */
[----:B-----5:R-:W-:Y:S02]  /*0520*/  SEL R3, R3, RZ, !P5 ;  /* 0x000000ff03037207 */ /* 0x020fe40006800000 */
[----:B------:R-:W-:Y:S02]  /*0530*/  SEL R2, R2, RZ, !P5 ;  /* 0x000000ff02027207 */ /* 0x000fe40006800000 */
[----:B------:R-:W-:Y:S02]  /*0540*/  @P5 SEL R3, R7, RZ, P6 ;  /* 0x000000ff07035207 */ /* 0x000fe40003000000 */
[----:B------:R-:W-:-:S02]  /*0550*/  @P5 SEL R2, R6, RZ, P6 ;  /* 0x000000ff06025207 */ /* 0x000fc40003000000 */
[----:B------:R-:W-:-:S03]  /*0560*/  FSETP.GEU.AND P5, PT, R16, 1.175494350822287508e-38, PT ;  /* 0x008000001000780b */ /* 0x000fc60003fae000 */
[----:B------:R-:W-:Y:S01]  /*0570*/  @P2 FMUL R16, R16, 0.25 ;  /* 0x3e80000010102820 */ /* 0x000fe20000400000 */
[----:B------:R-:W-:-:S09]  /*0580*/  IMAD.MOV.U32 R7, RZ, RZ, 0x3e800000 ;  /* 0x3e800000ff077424 */ /* 0x000fd200078e00ff */
[----:B------:R-:W-:Y:S01]  /*0590*/  @!P5 FMUL R16, R16, 16777216 ;  /* 0x4b8000001010d820 */ /* 0x000fe20000400000 */
[----:B---3--:R-:W-:Y:S02]  /*05a0*/  SEL R4, R13, RZ, !P3 ;  /* 0x000000ff0d047207 */ /* 0x008fe40005800000 */
[----:B------:R-:W-:-:S03]  /*05b0*/  SEL R5, R12, RZ, !P3 ;  /* 0x000000ff0c057207 */ /* 0x000fc60005800000 */
[----:B------:R-:W0:Y:S01]  /*05c0*/  MUFU.RCP R16, R16 ;  /* 0x0000001000107308 */ /* 0x000e220000001000 */
[----:B------:R-:W-:Y:S02]  /*05d0*/  SEL R8, R8, RZ, !P4 ;  /* 0x000000ff08087207 */ /* 0x000fe40006000000 */
[----:B------:R-:W-:Y:S02]  /*05e0*/  SEL R9, R9, RZ, !P4 ;  /* 0x000000ff09097207 */ /* 0x000fe40006000000 */
[----:B------:R-:W-:Y:S02]  /*05f0*/  @P4 SEL R8, R5, R2, !P3 ;  /* 0x0000000205084207 */ /* 0x000fe40005800000 */
[----:B------:R-:W-:Y:S02]  /*0600*/  SEL R13, R18, RZ, !P0 ;  /* 0x000000ff120d7207 */ /* 0x000fe40004000000 */
[----:B------:R-:W-:Y:S02]  /*0610*/  FSEL R7, R7, 1, P2 ;  /* 0x3f80000007077808 */ /* 0x000fe40001000000 */
[----:B------:R-:W-:-:S02]  /*0620*/  @P4 SEL R9, R4, R3, !P3 ;  /* 0x0000000304094207 */ /* 0x000fc40005800000 */
[----:B------:R-:W-:Y:S01]  /*0630*/  SEL R6, R19, RZ, !P0 ;  /* 0x000000ff13067207 */ /* 0x000fe20004000000 */
[----:B------:R-:W1:Y:S01]  /*0640*/  LDC.64 R4, c[0x0][0x260] ;  /* 0x00009800ff047b82 */ /* 0x000e620000000a00 */
[----:B------:R-:W-:Y:S01]  /*0650*/  SEL R20, R20, RZ, !P1 ;  /* 0x000000ff14147207 */ /* 0x000fe20004800000 */
[----:B------:R-:W-:Y:S01]  /*0660*/  @!P5 FMUL R7, R7, 16777216 ;  /* 0x4b8000000707d820 */ /* 0x000fe20000400000 */
[----:B------:R-:W-:Y:S02]  /*0670*/  SEL R21, R21, RZ, !P1 ;  /* 0x000000ff15157207 */ /* 0x000fe40004800000 */
[----:B------:R-:W-:-:S03]  /*0680*/  @P1 SEL R20, R13, R8, !P0 ;  /* 0x000000080d141207 */ /* 0x000fc60004000000 */
[----:B------:R-:W2:Y:S01]  /*0690*/  LDC.64 R2, c[0x0][0x268] ;  /* 0x00009a00ff027b82 */ /* 0x000ea20000000a00 */
[----:B------:R-:W-:Y:S01]  /*06a0*/  @P1 SEL R21, R6, R9, !P0 ;  /* 0x0000000906151207 */ /* 0x000fe20004000000 */
[----:B0-----:R-:W-:Y:S01]  /*06b0*/  FMUL R7, R16, R7 ;  /* 0x0000000710077220 */ /* 0x001fe20000400000 */
[----:B----4-:R-:W-:-:S03]  /*06c0*/  FADD R6, -R10, R20 ;  /* 0x000000140a067221 */ /* 0x010fc60000000100 */
[----:B------:R-:W-:Y:S01]  /*06d0*/  FADD R10, -R10, R21 ;  /* 0x000000150a0a7221 */ /* 0x000fe20000000100 */
[----:B------:R-:W-:-:S03]  /*06e0*/  FMUL R6, R6, R7 ;  /* 0x0000000706067220 */ /* 0x000fc60000400000 */
[----:B------:R-:W-:Y:S01]  /*06f0*/  FMUL R7, R10, R7 ;  /* 0x000000070a077220 */ /* 0x000fe20000400000 */
[----:B------:R-:W-:-:S03]  /*0700*/  FFMA R6, R11, R6, R14 ;  /* 0x000000060b067223 */ /* 0x000fc6000000000e */
[----:B------:R-:W-:Y:S02]  /*0710*/  FFMA R7, R11, R7, R14 ;  /* 0x000000070b077223 */ /* 0x000fe4000000000e */
[----:B------:R-:W-:-:S03]  /*0720*/  FSETP.GEU.AND P0, PT, R6, RZ, PT ;  /* 0x000000ff0600720b */ /* 0x000fc60003f0e000 */
[C---:B------:R-:W-:Y:S01]  /*0730*/  FSETP.GEU.AND P1, PT, R7.reuse, RZ, PT ;  /* 0x000000ff0700720b */ /* 0x040fe20003f2e000 */
[----:B-1----:R-:W-:Y:S01]  /*0740*/  IMAD.WIDE R4, R0, 0x4, R4 ;  /* 0x0000000400047825 */ /* 0x002fe200078e0204 */
[----:B------:R-:W-:Y:S02]  /*0750*/  FSEL R6, R6, RZ, P0 ;  /* 0x000000ff06067208 */ /* 0x000fe40000000000 */
[----:B------:R-:W-:Y:S01]  /*0760*/  FSEL R7, R7, RZ, P1 ;  /* 0x000000ff07077208 */ /* 0x000fe20000800000 */
[----:B--2---:R-:W-:Y:S01]  /*0770*/  IMAD.WIDE R2, R0, 0x4, R2 ;  /* 0x0000000400027825 */ /* 0x004fe200078e0202 */
[----:B------:R-:W-:Y:S04]  /*0780*/  STG.E.64 desc[UR4][R4.64], R20 ;  /* 0x0000001404007986 */ /* 0x000fe8000c101b04 */
[----:B------:R-:W-:Y:S01]  /*0790*/  STG.E.64 desc[UR4][R2.64], R6 ;  /* 0x0000000602007986 */ /* 0x000fe2000c101b04 */
[----:B------:R-:W-:Y:S05]  /*07a0*/  EXIT ;  /* 0x000000000000794d */ /* 0x000fea0003800000 */
.L_x_0:
[----:B------:R-:W-:-:S00]  /*07b0*/  BRA `(.L_x_0) ;  /* 0xfffffffc00fc7947 */ /* 0x000fc0000383ffff */
[----:B------:R-:W-:-:S00]  /*07c0*/  NOP ;  /* 0x0000000000007918 */ /* 0x000fc00000000000 */
        /* <DEDUP_REMOVED lines=11> */
.L_x_1:


//--------------------- .nv.global.init           --------------------------
	.section	.nv.global.init,"aw",@progbits
.nv.global.init:
	.type		_$_str,@object
	.size		_$_str,(_$_str_$_2 - _$_str)
_$_str:
        /*0000*/ 	.byte	0x5f, 0x5f, 0x43, 0x55, 0x44, 0x41, 0x5f, 0x46, 0x54, 0x5a, 0x00
	.type		_$_str_$_2,@object
	.size		_$_str_$_2,(.L_1 - _$_str_$_2)
_$_str_$_2:
        /*000b*/ 	.byte	0x5f, 0x5f, 0x43, 0x55, 0x44, 0x41, 0x5f, 0x50, 0x52, 0x45, 0x43, 0x5f, 0x53, 0x51, 0x52, 0x54
        /*001b*/ 	.byte	0x00
.L_1:


//--------------------- .nv.constant0.triton_poi_fused__native_batch_norm_legit_no_training_cat_relu_6 --------------------------
	.section	.nv.constant0.triton_poi_fused__native_batch_norm_legit_no_training_cat_relu_6,"a",@progbits
	.sectionflags	@""
	.align	4
.nv.constant0.triton_poi_fused__native_batch_norm_legit_no_training_cat_relu_6:
	.zero		628
